//
// Generated by NVIDIA NVVM Compiler
//
// Compiler Build ID: CL-36424714
// Cuda compilation tools, release 13.0, V13.0.88
// Based on NVVM 20.0.0
//

.version 9.0
.target sm_100
.address_size 64

	// .globl	_Z9my_kernelPiim

.visible .entry _Z9my_kernelPiim(
	.param .u64 .ptr .align 1 _Z9my_kernelPiim_param_0,
	.param .u32 _Z9my_kernelPiim_param_1,
	.param .u64 _Z9my_kernelPiim_param_2
)
{
	.reg .pred 	%p<2>;
	.reg .b32 	%r<6>;
	.reg .b64 	%rd<7>;

	ld.param.u64 	%rd2, [_Z9my_kernelPiim_param_0];
	ld.param.u32 	%r1, [_Z9my_kernelPiim_param_1];
	ld.param.u64 	%rd3, [_Z9my_kernelPiim_param_2];
	mov.u32 	%r2, %ctaid.x;
	mov.u32 	%r3, %ntid.x;
	mov.u32 	%r4, %tid.x;
	mad.lo.s32 	%r5, %r2, %r3, %r4;
	cvt.u64.u32 	%rd1, %r5;
	setp.le.u64 	%p1, %rd3, %rd1;
	@%p1 bra 	$L__BB0_2;
	cvta.to.global.u64 	%rd4, %rd2;
	shl.b64 	%rd5, %rd1, 2;
	add.s64 	%rd6, %rd4, %rd5;
	st.global.u32 	[%rd6], %r1;
$L__BB0_2:
	ret;

}


// ===== COMPILED SASS (sm_100) =====

	.target	sm_100

	.elftype	@"ET_EXEC"


//--------------------- .note.nv.tkinfo           --------------------------
	.section	.note.nv.tkinfo,"",@"SHT_NOTE"
	.sectionflags	@"SHF_NOTE_NV_TKINFO"
	.tkinfo
        /*0018*/ 	.word	0x00000002
        /*0030*/ 	.string	""
        /*0030*/ 	.string	"ptxas"
        /*0030*/ 	.string	"Cuda compilation tools, release 13.0, V13.0.88"
        /*0030*/ 	.string	"Build cuda_13.0.r13.0/compiler.36424714_0"
        /*0030*/ 	.string	"-arch sm_100 -m 64 "



//--------------------- .note.nv.cuinfo           --------------------------
	.section	.note.nv.cuinfo,"",@"SHT_NOTE"
	.sectionflags	@"SHF_NOTE_NV_CUINFO"
        /*0018*/ 	.short	0x0002
        /*001a*/ 	.short	0x0064
        /*001c*/ 	.short	0x0082
	.zero		2


//--------------------- .nv.info                  --------------------------
	.section	.nv.info,"",@"SHT_CUDA_INFO"
	.align	4


	//----- nvinfo : EIATTR_REGCOUNT
	.align		4
        /*0000*/ 	.byte	0x04, 0x2f
        /*0002*/ 	.short	(.L_1 - .L_0)
	.align		4
.L_0:
        /*0004*/ 	.word	index@(_Z9my_kernelPiim)
        /*0008*/ 	.word	0x00000008


	//----- nvinfo : EIATTR_FRAME_SIZE
	.align		4
.L_1:
        /*000c*/ 	.byte	0x04, 0x11
        /*000e*/ 	.short	(.L_3 - .L_2)
	.align		4
.L_2:
        /*0010*/ 	.word	index@(_Z9my_kernelPiim)
        /*0014*/ 	.word	0x00000000


	//----- nvinfo : EIATTR_MIN_STACK_SIZE
	.align		4
.L_3:
        /*0018*/ 	.byte	0x04, 0x12
        /*001a*/ 	.short	(.L_5 - .L_4)
	.align		4
.L_4:
        /*001c*/ 	.word	index@(_Z9my_kernelPiim)
        /*0020*/ 	.word	0x00000000
.L_5:


//--------------------- .nv.compat                --------------------------
	.section	.nv.compat,"",@"SHT_CUDA_COMPAT_INFO"
	.align	4
        /*0000*/ 	.byte	0x02, 0x09, 0x00, 0x00, 0x02, 0x02, 0x01, 0x00, 0x02, 0x05, 0x05, 0x00, 0x03, 0x07, 0x01, 0x01
        /*0010*/ 	.byte	0x02, 0x03, 0x00, 0x00, 0x02, 0x06, 0x01, 0x00, 0x04, 0x0b, 0x08, 0x00, 0x09, 0x00, 0x00, 0x00
        /*0020*/ 	.byte	0x00, 0x00, 0x00, 0x00


//--------------------- .nv.info._Z9my_kernelPiim --------------------------
	.section	.nv.info._Z9my_kernelPiim,"",@"SHT_CUDA_INFO"
	.sectionflags	@""
	.align	4


	//----- nvinfo : EIATTR_CUDA_API_VERSION
	.align		4
        /*0000*/ 	.byte	0x04, 0x37
        /*0002*/ 	.short	(.L_7 - .L_6)
.L_6:
        /*0004*/ 	.word	0x00000082


	//----- nvinfo : EIATTR_KPARAM_INFO
	.align		4
.L_7:
        /*0008*/ 	.byte	0x04, 0x17
        /*000a*/ 	.short	(.L_9 - .L_8)
.L_8:
        /*000c*/ 	.word	0x00000000
        /*0010*/ 	.short	0x0002
        /*0012*/ 	.short	0x0010
        /*0014*/ 	.byte	0x00, 0xf0, 0x21, 0x00


	//----- nvinfo : EIATTR_KPARAM_INFO
	.align		4
.L_9:
        /*0018*/ 	.byte	0x04, 0x17
        /*001a*/ 	.short	(.L_11 - .L_10)
.L_10:
        /*001c*/ 	.word	0x00000000
        /*0020*/ 	.short	0x0001
        /*0022*/ 	.short	0x0008
        /*0024*/ 	.byte	0x00, 0xf0, 0x11, 0x00


	//----- nvinfo : EIATTR_KPARAM_INFO
	.align		4
.L_11:
        /*0028*/ 	.byte	0x04, 0x17
        /*002a*/ 	.short	(.L_13 - .L_12)
.L_12:
        /*002c*/ 	.word	0x00000000
        /*0030*/ 	.short	0x0000
        /*0032*/ 	.short	0x0000
        /*0034*/ 	.byte	0x00, 0xf5, 0x21, 0x00


	//----- nvinfo : EIATTR_SPARSE_MMA_MASK
	.align		4
.L_13:
        /*0038*/ 	.byte	0x03, 0x50
        /*003a*/ 	.short	0x0000


	//----- nvinfo : EIATTR_MAXREG_COUNT
	.align		4
        /*003c*/ 	.byte	0x03, 0x1b
        /*003e*/ 	.short	0x00ff


	//----- nvinfo : EIATTR_MERCURY_ISA_VERSION
	.align		4
        /*0040*/ 	.byte	0x03, 0x5f
        /*0042*/ 	.short	0x0101


	//----- nvinfo : EIATTR_VRC_CTA_INIT_COUNT
	.align		4
        /*0044*/ 	.byte	0x02, 0x4a
	.zero		1
	.zero		1


	//----- nvinfo : EIATTR_EXIT_INSTR_OFFSETS
	.align		4
        /*0048*/ 	.byte	0x04, 0x1c
        /*004a*/ 	.short	(.L_15 - .L_14)


	//   ....[0]....
.L_14:
        /*004c*/ 	.word	0x00000080


	//   ....[1]....
        /*0050*/ 	.word	0x000000f0


	//----- nvinfo : EIATTR_CBANK_PARAM_SIZE
	.align		4
.L_15:
        /*0054*/ 	.byte	0x03, 0x19
        /*0056*/ 	.short	0x0018


	//----- nvinfo : EIATTR_PARAM_CBANK
	.align		4
        /*0058*/ 	.byte	0x04, 0x0a
        /*005a*/ 	.short	(.L_17 - .L_16)
	.align		4
.L_16:
        /*005c*/ 	.word	index@(.nv.constant0._Z9my_kernelPiim)
        /*0060*/ 	.short	0x0380
        /*0062*/ 	.short	0x0018


	//----- nvinfo : EIATTR_SW_WAR
	.align		4
.L_17:
        /*0064*/ 	.byte	0x04, 0x36
        /*0066*/ 	.short	(.L_19 - .L_18)
.L_18:
        /*0068*/ 	.word	0x00000008
.L_19:


//--------------------- .nv.callgraph             --------------------------
	.section	.nv.callgraph,"",@"SHT_CUDA_CALLGRAPH"
	.align	4
	.sectionentsize	8
	.align		4
        /*0000*/ 	.word	0x00000000
	.align		4
        /*0004*/ 	.word	0xffffffff
	.align		4
        /*0008*/ 	.word	0x00000000
	.align		4
        /*000c*/ 	.word	0xfffffffe
	.align		4
        /*0010*/ 	.word	0x00000000
	.align		4
        /*0014*/ 	.word	0xfffffffd
	.align		4
        /*0018*/ 	.word	0x00000000
	.align		4
        /*001c*/ 	.word	0xfffffffc


//--------------------- .text._Z9my_kernelPiim    --------------------------
	.section	.text._Z9my_kernelPiim,"ax",@progbits
	.align	128
        .global         _Z9my_kernelPiim
        .type           _Z9my_kernelPiim,@function
        .size           _Z9my_kernelPiim,(.L_x_1 - _Z9my_kernelPiim)
        .other          _Z9my_kernelPiim,@"STO_CUDA_ENTRY STV_DEFAULT"
_Z9my_kernelPiim:
.text._Z9my_kernelPiim:
[----:B------:R-:W-:Y:S01]  /*0000*/  LDC R1, c[0x0][0x37c] ;  /* 0x0000df00ff017b82 */ /* 0x000fe20000000800 */
[----:B------:R-:W0:Y:S07]  /*0010*/  S2R R3, SR_TID.X ;  /* 0x0000000000037919 */ /* 0x000e2e0000002100 */
[----:B------:R-:W0:Y:S01]  /*0020*/  S2UR UR4, SR_CTAID.X ;  /* 0x00000000000479c3 */ /* 0x000e220000002500 */
[----:B------:R-:W1:Y:S07]  /*0030*/  LDCU.64 UR6, c[0x0][0x390] ;  /* 0x00007200ff0677ac */ /* 0x000e6e0008000a00 */
[----:B------:R-:W0:Y:S02]  /*0040*/  LDC R0, c[0x0][0x360] ;  /* 0x0000d800ff007b82 */ /* 0x000e240000000800 */
[----:B0-----:R-:W-:-:S05]  /*0050*/  IMAD R0, R0, UR4, R3 ;  /* 0x0000000400007c24 */ /* 0x001fca000f8e0203 */
[----:B-1----:R-:W-:-:S04]  /*0060*/  ISETP.GE.U32.AND P0, PT, R0, UR6, PT ;  /* 0x0000000600007c0c */ /* 0x002fc8000bf06070 */
[----:B------:R-:W-:-:S13]  /*0070*/  ISETP.GE.U32.AND.EX P0, PT, RZ, UR7, PT, P0 ;  /* 0x00000007ff007c0c */ /* 0x000fda000bf06100 */
[----:B------:R-:W-:Y:S05]  /*0080*/  @P0 EXIT ;  /* 0x000000000000094d */ /* 0x000fea0003800000 */
[----:B------:R-:W0:Y:S01]  /*0090*/  LDCU.64 UR6, c[0x0][0x380] ;  /* 0x00007000ff0677ac */ /* 0x000e220008000a00 */
[----:B------:R-:W1:Y:S01]  /*00a0*/  LDC R5, c[0x0][0x388] ;  /* 0x0000e200ff057b82 */ /* 0x000e620000000800 */
[----:B------:R-:W1:Y:S01]  /*00b0*/  LDCU.64 UR4, c[0x0][0x358] ;  /* 0x00006b00ff0477ac */ /* 0x000e620008000a00 */
[----:B0-----:R-:W-:-:S04]  /*00c0*/  LEA R2, P0, R0, UR6, 0x2 ;  /* 0x0000000600027c11 */ /* 0x001fc8000f8010ff */
[----:B------:R-:W-:-:S05]  /*00d0*/  LEA.HI.X R3, R0, UR7, RZ, 0x2, P0 ;  /* 0x0000000700037c11 */ /* 0x000fca00080f14ff */
[----:B-1----:R-:W-:Y:S01]  /*00e0*/  STG.E desc[UR4][R2.64], R5 ;  /* 0x0000000502007986 */ /* 0x002fe2000c101904 */
[----:B------:R-:W-:Y:S05]  /*00f0*/  EXIT ;  /* 0x000000000000794d */ /* 0x000fea0003800000 */
.L_x_0:
[----:B------:R-:W-:-:S00]  /*0100*/  BRA `(.L_x_0) ;  /* 0xfffffffc00fc7947 */ /* 0x000fc0000383ffff */
[----:B------:R-:W-:-:S00]  /*0110*/  NOP ;  /* 0x0000000000007918 */ /* 0x000fc00000000000 */
        /* <DEDUP_REMOVED lines=14> */
.L_x_1:


//--------------------- .nv.shared.reserved.0     --------------------------
	.section	.nv.shared.reserved.0,"aw",@nobits
	.weak		__nv_reservedSMEM_offset_0_alias
	.size		__nv_reservedSMEM_offset_0_alias, 0, 64
	.other		__nv_reservedSMEM_offset_0_alias,@"STO_CUDA_RESERVED_SHARED STV_DEFAULT"
__nv_reservedSMEM_offset_0_alias:
	.zero		0
	.zero		64


//--------------------- .nv.constant0._Z9my_kernelPiim --------------------------
	.section	.nv.constant0._Z9my_kernelPiim,"a",@progbits
	.sectionflags	@""
	.align	4
.nv.constant0._Z9my_kernelPiim:
	.zero		920


//--------------------- SYMBOLS --------------------------

	.type		.nv.reservedSmem.offset0,@object
	.size		.nv.reservedSmem.offset0,0x4
